//
// Generated by NVIDIA NVVM Compiler
//
// Compiler Build ID: CL-36424714
// Cuda compilation tools, release 13.0, V13.0.88
// Based on NVVM 20.0.0
//

.version 9.0
.target sm_100
.address_size 64

	// .globl	_Z6kernelv
.extern .func  (.param .b32 func_retval0) vprintf
(
	.param .b64 vprintf_param_0,
	.param .b64 vprintf_param_1
)
;
.global .align 1 .b8 $str[68] = {103, 100, 40, 37, 52, 100, 44, 37, 52, 100, 44, 37, 52, 100, 41, 32, 98, 100, 40, 37, 52, 100, 44, 37, 52, 100, 44, 37, 52, 100, 41, 32, 98, 105, 40, 37, 52, 100, 44, 37, 52, 100, 44, 37, 52, 100, 41, 32, 116, 105, 40, 37, 52, 100, 44, 37, 52, 100, 44, 37, 52, 100, 41, 32, 37, 100, 10};

.visible .entry _Z6kernelv()
{
	.local .align 8 .b8 	__local_depot0[56];
	.reg .b64 	%SP;
	.reg .b64 	%SPL;
	.reg .b32 	%r<23>;
	.reg .b64 	%rd<5>;

	mov.u64 	%SPL, __local_depot0;
	cvta.local.u64 	%SP, %SPL;
	add.u64 	%rd1, %SP, 0;
	add.u64 	%rd2, %SPL, 0;
	mov.u32 	%r1, %tid.x;
	mov.u32 	%r2, %tid.y;
	mov.u32 	%r3, %ntid.x;
	mov.u32 	%r4, %tid.z;
	mov.u32 	%r5, %ntid.y;
	mov.u32 	%r6, %ctaid.x;
	mov.u32 	%r7, %ntid.z;
	mov.u32 	%r8, %ctaid.y;
	mov.u32 	%r9, %nctaid.x;
	mul.lo.s32 	%r10, %r7, %r8;
	mov.u32 	%r11, %ctaid.z;
	mov.u32 	%r12, %nctaid.y;
	mul.lo.s32 	%r13, %r7, %r11;
	mul.lo.s32 	%r14, %r13, %r9;
	mad.lo.s32 	%r15, %r7, %r6, %r4;
	mad.lo.s32 	%r16, %r10, %r9, %r15;
	mad.lo.s32 	%r17, %r14, %r12, %r16;
	mad.lo.s32 	%r18, %r17, %r5, %r2;
	mad.lo.s32 	%r19, %r18, %r3, %r1;
	mov.u32 	%r20, %nctaid.z;
	st.local.v2.u32 	[%rd2], {%r9, %r12};
	st.local.v2.u32 	[%rd2+8], {%r20, %r3};
	st.local.v2.u32 	[%rd2+16], {%r5, %r7};
	st.local.v2.u32 	[%rd2+24], {%r6, %r8};
	st.local.v2.u32 	[%rd2+32], {%r11, %r1};
	st.local.v2.u32 	[%rd2+40], {%r2, %r4};
	st.local.u32 	[%rd2+48], %r19;
	mov.u64 	%rd3, $str;
	cvta.global.u64 	%rd4, %rd3;
	{ // callseq 0, 0
	.param .b64 param0;
	st.param.b64 	[param0], %rd4;
	.param .b64 param1;
	st.param.b64 	[param1], %rd1;
	.param .b32 retval0;
	call.uni (retval0), 
	vprintf, 
	(
	param0, 
	param1
	);
	ld.param.b32 	%r21, [retval0];
	} // callseq 0
	ret;

}


// ===== COMPILED SASS (sm_100) =====

	.target	sm_100

	.elftype	@"ET_EXEC"


//--------------------- .note.nv.tkinfo           --------------------------
	.section	.note.nv.tkinfo,"",@"SHT_NOTE"
	.sectionflags	@"SHF_NOTE_NV_TKINFO"
	.tkinfo
        /*0018*/ 	.word	0x00000002
        /*0030*/ 	.string	""
        /*0030*/ 	.string	"ptxas"
        /*0030*/ 	.string	"Cuda compilation tools, release 13.0, V13.0.88"
        /*0030*/ 	.string	"Build cuda_13.0.r13.0/compiler.36424714_0"
        /*0030*/ 	.string	"-arch sm_100 -m 64 "



//--------------------- .note.nv.cuinfo           --------------------------
	.section	.note.nv.cuinfo,"",@"SHT_NOTE"
	.sectionflags	@"SHF_NOTE_NV_CUINFO"
        /*0018*/ 	.short	0x0002
        /*001a*/ 	.short	0x0064
        /*001c*/ 	.short	0x0082
	.zero		2


//--------------------- .nv.info                  --------------------------
	.section	.nv.info,"",@"SHT_CUDA_INFO"
	.align	4


	//----- nvinfo : EIATTR_REGCOUNT
	.align		4
        /*0000*/ 	.byte	0x04, 0x2f
        /*0002*/ 	.short	(.L_2 - .L_1)
	.align		4
.L_1:
        /*0004*/ 	.word	index@(_Z6kernelv)
        /*0008*/ 	.word	0x00000018


	//----- nvinfo : EIATTR_FRAME_SIZE
	.align		4
.L_2:
        /*000c*/ 	.byte	0x04, 0x11
        /*000e*/ 	.short	(.L_4 - .L_3)
	.align		4
.L_3:
        /*0010*/ 	.word	index@(_Z6kernelv)
        /*0014*/ 	.word	0x00000038


	//----- nvinfo : EIATTR_MIN_STACK_SIZE
	.align		4
.L_4:
        /*0018*/ 	.byte	0x04, 0x12
        /*001a*/ 	.short	(.L_6 - .L_5)
	.align		4
.L_5:
        /*001c*/ 	.word	index@(_Z6kernelv)
        /*0020*/ 	.word	0x00000038
.L_6:


//--------------------- .nv.compat                --------------------------
	.section	.nv.compat,"",@"SHT_CUDA_COMPAT_INFO"
	.align	4
        /*0000*/ 	.byte	0x02, 0x09, 0x00, 0x00, 0x02, 0x02, 0x01, 0x00, 0x02, 0x05, 0x05, 0x00, 0x03, 0x07, 0x01, 0x01
        /*0010*/ 	.byte	0x02, 0x03, 0x00, 0x00, 0x02, 0x06, 0x01, 0x00, 0x04, 0x0b, 0x08, 0x00, 0x09, 0x00, 0x00, 0x00
        /*0020*/ 	.byte	0x00, 0x00, 0x00, 0x00


//--------------------- .nv.info._Z6kernelv       --------------------------
	.section	.nv.info._Z6kernelv,"",@"SHT_CUDA_INFO"
	.sectionflags	@""
	.align	4


	//----- nvinfo : EIATTR_CUDA_API_VERSION
	.align		4
        /*0000*/ 	.byte	0x04, 0x37
        /*0002*/ 	.short	(.L_8 - .L_7)
.L_7:
        /*0004*/ 	.word	0x00000082


	//----- nvinfo : EIATTR_SPARSE_MMA_MASK
	.align		4
.L_8:
        /*0008*/ 	.byte	0x03, 0x50
        /*000a*/ 	.short	0x0000


	//----- nvinfo : EIATTR_MAXREG_COUNT
	.align		4
        /*000c*/ 	.byte	0x03, 0x1b
        /*000e*/ 	.short	0x00ff


	//----- nvinfo : EIATTR_EXTERNS
	.align		4
        /*0010*/ 	.byte	0x04, 0x0f
        /*0012*/ 	.short	(.L_10 - .L_9)


	//   ....[0]....
	.align		4
.L_9:
        /*0014*/ 	.word	index@(vprintf)


	//----- nvinfo : EIATTR_MERCURY_ISA_VERSION
	.align		4
.L_10:
        /*0018*/ 	.byte	0x03, 0x5f
        /*001a*/ 	.short	0x0101


	//----- nvinfo : EIATTR_VRC_CTA_INIT_COUNT
	.align		4
        /*001c*/ 	.byte	0x02, 0x4a
	.zero		1
	.zero		1


	//----- nvinfo : EIATTR_SYSCALL_OFFSETS
	.align		4
        /*0020*/ 	.byte	0x04, 0x46
        /*0022*/ 	.short	(.L_12 - .L_11)


	//   ....[0]....
.L_11:
        /*0024*/ 	.word	0x00000260


	//----- nvinfo : EIATTR_EXIT_INSTR_OFFSETS
	.align		4
.L_12:
        /*0028*/ 	.byte	0x04, 0x1c
        /*002a*/ 	.short	(.L_14 - .L_13)


	//   ....[0]....
.L_13:
        /*002c*/ 	.word	0x00000270


	//----- nvinfo : EIATTR_SW_WAR
	.align		4
.L_14:
        /*0030*/ 	.byte	0x04, 0x36
        /*0032*/ 	.short	(.L_16 - .L_15)
.L_15:
        /*0034*/ 	.word	0x00000008
.L_16:


//--------------------- .nv.callgraph             --------------------------
	.section	.nv.callgraph,"",@"SHT_CUDA_CALLGRAPH"
	.align	4
	.sectionentsize	8
	.align		4
        /*0000*/ 	.word	0x00000000
	.align		4
        /*0004*/ 	.word	0xffffffff
	.align		4
        /*0008*/ 	.word	index@(_Z6kernelv)
	.align		4
        /*000c*/ 	.word	index@(vprintf)
	.align		4
        /*0010*/ 	.word	0x00000000
	.align		4
        /*0014*/ 	.word	0xfffffffe
	.align		4
        /*0018*/ 	.word	0x00000000
	.align		4
        /*001c*/ 	.word	0xfffffffd
	.align		4
        /*0020*/ 	.word	0x00000000
	.align		4
        /*0024*/ 	.word	0xfffffffc


//--------------------- .nv.constant4             --------------------------
	.section	.nv.constant4,"a",@progbits
	.align	8
	.align		8
.nv.constant4:
        /*0000*/ 	.dword	vprintf
	.align		8
        /*0008*/ 	.dword	$str


//--------------------- .text._Z6kernelv          --------------------------
	.section	.text._Z6kernelv,"ax",@progbits
	.align	128
        .global         _Z6kernelv
        .type           _Z6kernelv,@function
        .size           _Z6kernelv,(.L_x_2 - _Z6kernelv)
        .other          _Z6kernelv,@"STO_CUDA_ENTRY STV_DEFAULT"
_Z6kernelv:
.text._Z6kernelv:
[----:B------:R-:W0:Y:S01]  /*0000*/  LDC R1, c[0x0][0x37c] ;  /* 0x0000df00ff017b82 */ /* 0x000e220000000800 */
[----:B------:R-:W1:Y:S01]  /*0010*/  S2R R5, SR_TID.Z ;  /* 0x0000000000057919 */ /* 0x000e620000002300 */
[----:B------:R-:W2:Y:S06]  /*0020*/  LDCU UR5, c[0x0][0x2fc] ;  /* 0x00005f80ff0577ac */ /* 0x000eac0008000800 */
[----:B------:R-:W3:Y:S01]  /*0030*/  LDC R15, c[0x0][0x360] ;  /* 0x0000d800ff0f7b82 */ /* 0x000ee20000000800 */
[----:B0-----:R-:W-:Y:S01]  /*0040*/  IADD3 R1, PT, PT, R1, -0x38, RZ ;  /* 0xffffffc801017810 */ /* 0x001fe20007ffe0ff */
[----:B------:R-:W0:Y:S01]  /*0050*/  S2R R6, SR_CTAID.X ;  /* 0x0000000000067919 */ /* 0x000e220000002500 */
[----:B------:R-:W4:Y:S01]  /*0060*/  LDCU UR4, c[0x0][0x2f8] ;  /* 0x00005f00ff0477ac */ /* 0x000f220008000800 */
[----:B------:R-:W0:Y:S01]  /*0070*/  S2R R7, SR_CTAID.Y ;  /* 0x0000000000077919 */ /* 0x000e220000002600 */
[----:B------:R-:W5:Y:S03]  /*0080*/  LDCU.64 UR6, c[0x4][0x8] ;  /* 0x01000100ff0677ac */ /* 0x000f660008000a00 */
[----:B------:R-:W2:Y:S01]  /*0090*/  LDC R8, c[0x0][0x364] ;  /* 0x0000d900ff087b82 */ /* 0x000ea20000000800 */
[----:B------:R-:W3:Y:S01]  /*00a0*/  S2R R12, SR_CTAID.Z ;  /* 0x00000000000c7919 */ /* 0x000ee20000002700 */
[----:B------:R-:W4:Y:S06]  /*00b0*/  S2R R4, SR_TID.Y ;  /* 0x0000000000047919 */ /* 0x000f2c0000002200 */
[----:B------:R-:W1:Y:S01]  /*00c0*/  LDC R9, c[0x0][0x368] ;  /* 0x0000da00ff097b82 */ /* 0x000e620000000800 */
[----:B------:R-:W3:Y:S07]  /*00d0*/  S2R R13, SR_TID.X ;  /* 0x00000000000d7919 */ /* 0x000eee0000002100 */
[----:B------:R-:W5:Y:S08]  /*00e0*/  LDC R10, c[0x0][0x370] ;  /* 0x0000dc00ff0a7b82 */ /* 0x000f700000000800 */
[----:B------:R-:W3:Y:S01]  /*00f0*/  LDC R11, c[0x0][0x374] ;  /* 0x0000dd00ff0b7b82 */ /* 0x000ee20000000800 */
[----:B0-----:R0:W-:Y:S07]  /*0100*/  STL.64 [R1+0x18], R6 ;  /* 0x0000180601007387 */ /* 0x0011ee0000100a00 */
[----:B------:R-:W0:Y:S01]  /*0110*/  LDC R14, c[0x0][0x378] ;  /* 0x0000de00ff0e7b82 */ /* 0x000e220000000800 */
[----:B-1----:R-:W-:Y:S01]  /*0120*/  IMAD R0, R6, R9, R5 ;  /* 0x0000000906007224 */ /* 0x002fe200078e0205 */
[----:B--2---:R-:W-:Y:S04]  /*0130*/  STL.64 [R1+0x10], R8 ;  /* 0x0000100801007387 */ /* 0x004fe80000100a00 */
[----:B----4-:R1:W-:Y:S01]  /*0140*/  STL.64 [R1+0x28], R4 ;  /* 0x0000280401007387 */ /* 0x0103e20000100a00 */
[----:B-----5:R-:W-:-:S03]  /*0150*/  IMAD R3, R9, R10, RZ ;  /* 0x0000000a09037224 */ /* 0x020fc600078e02ff */
[----:B---3--:R2:W-:Y:S01]  /*0160*/  STL.64 [R1+0x20], R12 ;  /* 0x0000200c01007387 */ /* 0x0085e20000100a00 */
[----:B0-----:R-:W-:Y:S01]  /*0170*/  IADD3 R6, P0, PT, R1, UR4, RZ ;  /* 0x0000000401067c10 */ /* 0x001fe2000ff1e0ff */
[-C--:B------:R-:W-:Y:S02]  /*0180*/  IMAD R2, R7, R3.reuse, R0 ;  /* 0x0000000307027224 */ /* 0x080fe400078e0200 */
[----:B------:R-:W-:Y:S01]  /*0190*/  IMAD R0, R12, R3, RZ ;  /* 0x000000030c007224 */ /* 0x000fe200078e02ff */
[----:B------:R-:W-:Y:S01]  /*01a0*/  IADD3.X R7, PT, PT, RZ, UR5, RZ, P0, !PT ;  /* 0x00000005ff077c10 */ /* 0x000fe200087fe4ff */
[----:B------:R2:W-:Y:S02]  /*01b0*/  STL.64 [R1], R10 ;  /* 0x0000000a01007387 */ /* 0x0005e40000100a00 */
[----:B------:R-:W-:Y:S01]  /*01c0*/  IMAD R3, R0, R11, R2 ;  /* 0x0000000b00037224 */ /* 0x000fe200078e0202 */
[----:B------:R-:W-:Y:S02]  /*01d0*/  MOV R2, 0x0 ;  /* 0x0000000000027802 */ /* 0x000fe40000000f00 */
[----:B-1----:R-:W-:Y:S01]  /*01e0*/  MOV R5, UR7 ;  /* 0x0000000700057c02 */ /* 0x002fe20008000f00 */
[----:B------:R-:W-:Y:S01]  /*01f0*/  IMAD R0, R3, R8, R4 ;  /* 0x0000000803007224 */ /* 0x000fe200078e0204 */
[----:B------:R-:W-:Y:S01]  /*0200*/  MOV R4, UR6 ;  /* 0x0000000600047c02 */ /* 0x000fe20008000f00 */
[----:B------:R2:W-:Y:S01]  /*0210*/  STL.64 [R1+0x8], R14 ;  /* 0x0000080e01007387 */ /* 0x0005e20000100a00 */
[----:B------:R-:W0:Y:S01]  /*0220*/  LDC.64 R2, c[0x4][R2] ;  /* 0x0100000002027b82 */ /* 0x000e220000000a00 */
[----:B------:R-:W-:-:S05]  /*0230*/  IMAD R0, R0, R15, R13 ;  /* 0x0000000f00007224 */ /* 0x000fca00078e020d */
[----:B------:R2:W-:Y:S02]  /*0240*/  STL [R1+0x30], R0 ;  /* 0x0000300001007387 */ /* 0x0005e40000100800 */
[----:B------:R-:W-:-:S07]  /*0250*/  LEPC R20, `(.L_x_0) ;  /* 0x000000001014794e */ /* 0x000fce0000000000 */
[----:B0-2---:R-:W-:Y:S05]  /*0260*/  CALL.ABS.NOINC R2 ;  /* 0x0000000002007343 */ /* 0x005fea0003c00000 */
.L_x_0:
[----:B------:R-:W-:Y:S05]  /*0270*/  EXIT ;  /* 0x000000000000794d */ /* 0x000fea0003800000 */
.L_x_1:
[----:B------:R-:W-:-:S00]  /*0280*/  BRA `(.L_x_1) ;  /* 0xfffffffc00fc7947 */ /* 0x000fc0000383ffff */
[----:B------:R-:W-:-:S00]  /*0290*/  NOP ;  /* 0x0000000000007918 */ /* 0x000fc00000000000 */
        /* <DEDUP_REMOVED lines=14> */
.L_x_2:


//--------------------- .nv.global.init           --------------------------
	.section	.nv.global.init,"aw",@progbits
.nv.global.init:
	.type		$str,@object
	.size		$str,(.L_0 - $str)
$str:
        /*0000*/ 	.byte	0x67, 0x64, 0x28, 0x25, 0x34, 0x64, 0x2c, 0x25, 0x34, 0x64, 0x2c, 0x25, 0x34, 0x64, 0x29, 0x20
        /*0010*/ 	.byte	0x62, 0x64, 0x28, 0x25, 0x34, 0x64, 0x2c, 0x25, 0x34, 0x64, 0x2c, 0x25, 0x34, 0x64, 0x29, 0x20
        /*0020*/ 	.byte	0x62, 0x69, 0x28, 0x25, 0x34, 0x64, 0x2c, 0x25, 0x34, 0x64, 0x2c, 0x25, 0x34, 0x64, 0x29, 0x20
        /*0030*/ 	.byte	0x74, 0x69, 0x28, 0x25, 0x34, 0x64, 0x2c, 0x25, 0x34, 0x64, 0x2c, 0x25, 0x34, 0x64, 0x29, 0x20
        /*0040*/ 	.byte	0x25, 0x64, 0x0a, 0x00
.L_0:


//--------------------- .nv.shared.reserved.0     --------------------------
	.section	.nv.shared.reserved.0,"aw",@nobits
	.weak		__nv_reservedSMEM_offset_0_alias
	.size		__nv_reservedSMEM_offset_0_alias, 0, 64
	.other		__nv_reservedSMEM_offset_0_alias,@"STO_CUDA_RESERVED_SHARED STV_DEFAULT"
__nv_reservedSMEM_offset_0_alias:
	.zero		0
	.zero		64


//--------------------- .nv.constant0._Z6kernelv  --------------------------
	.section	.nv.constant0._Z6kernelv,"a",@progbits
	.sectionflags	@""
	.align	4
.nv.constant0._Z6kernelv:
	.zero		896


//--------------------- SYMBOLS --------------------------

	.type		.nv.reservedSmem.offset0,@object
	.size		.nv.reservedSmem.offset0,0x4
	.type		vprintf,@function
